//
// Generated by NVIDIA NVVM Compiler
//
// Compiler Build ID: CL-36424714
// Cuda compilation tools, release 13.0, V13.0.88
// Based on NVVM 20.0.0
//

.version 9.0
.target sm_100
.address_size 64

	// .globl	_Z18arrayIntializationPi

.visible .entry _Z18arrayIntializationPi(
	.param .u64 .ptr .align 1 _Z18arrayIntializationPi_param_0
)
{
	.reg .pred 	%p<2>;
	.reg .b32 	%r<2>;
	.reg .b64 	%rd<5>;

	ld.param.u64 	%rd1, [_Z18arrayIntializationPi_param_0];
	mov.u32 	%r1, %tid.x;
	setp.gt.u32 	%p1, %r1, 99;
	@%p1 bra 	$L__BB0_2;
	cvta.to.global.u64 	%rd2, %rd1;
	mul.wide.u32 	%rd3, %r1, 4;
	add.s64 	%rd4, %rd2, %rd3;
	st.global.u32 	[%rd4], %r1;
$L__BB0_2:
	ret;

}


// ===== COMPILED SASS (sm_100) =====

	.target	sm_100

	.elftype	@"ET_EXEC"


//--------------------- .note.nv.tkinfo           --------------------------
	.section	.note.nv.tkinfo,"",@"SHT_NOTE"
	.sectionflags	@"SHF_NOTE_NV_TKINFO"
	.tkinfo
        /*0018*/ 	.word	0x00000002
        /*0030*/ 	.string	""
        /*0030*/ 	.string	"ptxas"
        /*0030*/ 	.string	"Cuda compilation tools, release 13.0, V13.0.88"
        /*0030*/ 	.string	"Build cuda_13.0.r13.0/compiler.36424714_0"
        /*0030*/ 	.string	"-arch sm_100 -m 64 "



//--------------------- .note.nv.cuinfo           --------------------------
	.section	.note.nv.cuinfo,"",@"SHT_NOTE"
	.sectionflags	@"SHF_NOTE_NV_CUINFO"
        /*0018*/ 	.short	0x0002
        /*001a*/ 	.short	0x0064
        /*001c*/ 	.short	0x0082
	.zero		2


//--------------------- .nv.info                  --------------------------
	.section	.nv.info,"",@"SHT_CUDA_INFO"
	.align	4


	//----- nvinfo : EIATTR_REGCOUNT
	.align		4
        /*0000*/ 	.byte	0x04, 0x2f
        /*0002*/ 	.short	(.L_1 - .L_0)
	.align		4
.L_0:
        /*0004*/ 	.word	index@(_Z18arrayIntializationPi)
        /*0008*/ 	.word	0x00000008


	//----- nvinfo : EIATTR_FRAME_SIZE
	.align		4
.L_1:
        /*000c*/ 	.byte	0x04, 0x11
        /*000e*/ 	.short	(.L_3 - .L_2)
	.align		4
.L_2:
        /*0010*/ 	.word	index@(_Z18arrayIntializationPi)
        /*0014*/ 	.word	0x00000000


	//----- nvinfo : EIATTR_MIN_STACK_SIZE
	.align		4
.L_3:
        /*0018*/ 	.byte	0x04, 0x12
        /*001a*/ 	.short	(.L_5 - .L_4)
	.align		4
.L_4:
        /*001c*/ 	.word	index@(_Z18arrayIntializationPi)
        /*0020*/ 	.word	0x00000000
.L_5:


//--------------------- .nv.compat                --------------------------
	.section	.nv.compat,"",@"SHT_CUDA_COMPAT_INFO"
	.align	4
        /*0000*/ 	.byte	0x02, 0x09, 0x00, 0x00, 0x02, 0x02, 0x01, 0x00, 0x02, 0x05, 0x05, 0x00, 0x03, 0x07, 0x01, 0x01
        /*0010*/ 	.byte	0x02, 0x03, 0x00, 0x00, 0x02, 0x06, 0x01, 0x00, 0x04, 0x0b, 0x08, 0x00, 0x09, 0x00, 0x00, 0x00
        /*0020*/ 	.byte	0x00, 0x00, 0x00, 0x00


//--------------------- .nv.info._Z18arrayIntializationPi --------------------------
	.section	.nv.info._Z18arrayIntializationPi,"",@"SHT_CUDA_INFO"
	.sectionflags	@""
	.align	4


	//----- nvinfo : EIATTR_CUDA_API_VERSION
	.align		4
        /*0000*/ 	.byte	0x04, 0x37
        /*0002*/ 	.short	(.L_7 - .L_6)
.L_6:
        /*0004*/ 	.word	0x00000082


	//----- nvinfo : EIATTR_KPARAM_INFO
	.align		4
.L_7:
        /*0008*/ 	.byte	0x04, 0x17
        /*000a*/ 	.short	(.L_9 - .L_8)
.L_8:
        /*000c*/ 	.word	0x00000000
        /*0010*/ 	.short	0x0000
        /*0012*/ 	.short	0x0000
        /*0014*/ 	.byte	0x00, 0xf5, 0x21, 0x00


	//----- nvinfo : EIATTR_SPARSE_MMA_MASK
	.align		4
.L_9:
        /*0018*/ 	.byte	0x03, 0x50
        /*001a*/ 	.short	0x0000


	//----- nvinfo : EIATTR_MAXREG_COUNT
	.align		4
        /*001c*/ 	.byte	0x03, 0x1b
        /*001e*/ 	.short	0x00ff


	//----- nvinfo : EIATTR_MERCURY_ISA_VERSION
	.align		4
        /*0020*/ 	.byte	0x03, 0x5f
        /*0022*/ 	.short	0x0101


	//----- nvinfo : EIATTR_VRC_CTA_INIT_COUNT
	.align		4
        /*0024*/ 	.byte	0x02, 0x4a
	.zero		1
	.zero		1


	//----- nvinfo : EIATTR_EXIT_INSTR_OFFSETS
	.align		4
        /*0028*/ 	.byte	0x04, 0x1c
        /*002a*/ 	.short	(.L_11 - .L_10)


	//   ....[0]....
.L_10:
        /*002c*/ 	.word	0x00000030


	//   ....[1]....
        /*0030*/ 	.word	0x00000080


	//----- nvinfo : EIATTR_CBANK_PARAM_SIZE
	.align		4
.L_11:
        /*0034*/ 	.byte	0x03, 0x19
        /*0036*/ 	.short	0x0008


	//----- nvinfo : EIATTR_PARAM_CBANK
	.align		4
        /*0038*/ 	.byte	0x04, 0x0a
        /*003a*/ 	.short	(.L_13 - .L_12)
	.align		4
.L_12:
        /*003c*/ 	.word	index@(.nv.constant0._Z18arrayIntializationPi)
        /*0040*/ 	.short	0x0380
        /*0042*/ 	.short	0x0008


	//----- nvinfo : EIATTR_SW_WAR
	.align		4
.L_13:
        /*0044*/ 	.byte	0x04, 0x36
        /*0046*/ 	.short	(.L_15 - .L_14)
.L_14:
        /*0048*/ 	.word	0x00000008
.L_15:


//--------------------- .nv.callgraph             --------------------------
	.section	.nv.callgraph,"",@"SHT_CUDA_CALLGRAPH"
	.align	4
	.sectionentsize	8
	.align		4
        /*0000*/ 	.word	0x00000000
	.align		4
        /*0004*/ 	.word	0xffffffff
	.align		4
        /*0008*/ 	.word	0x00000000
	.align		4
        /*000c*/ 	.word	0xfffffffe
	.align		4
        /*0010*/ 	.word	0x00000000
	.align		4
        /*0014*/ 	.word	0xfffffffd
	.align		4
        /*0018*/ 	.word	0x00000000
	.align		4
        /*001c*/ 	.word	0xfffffffc


//--------------------- .text._Z18arrayIntializationPi --------------------------
	.section	.text._Z18arrayIntializationPi,"ax",@progbits
	.align	128
        .global         _Z18arrayIntializationPi
        .type           _Z18arrayIntializationPi,@function
        .size           _Z18arrayIntializationPi,(.L_x_1 - _Z18arrayIntializationPi)
        .other          _Z18arrayIntializationPi,@"STO_CUDA_ENTRY STV_DEFAULT"
_Z18arrayIntializationPi:
.text._Z18arrayIntializationPi:
[----:B------:R-:W-:Y:S01]  /*0000*/  LDC R1, c[0x0][0x37c] ;  /* 0x0000df00ff017b82 */ /* 0x000fe20000000800 */
[----:B------:R-:W0:Y:S02]  /*0010*/  S2R R5, SR_TID.X ;  /* 0x0000000000057919 */ /* 0x000e240000002100 */
[----:B0-----:R-:W-:-:S13]  /*0020*/  ISETP.GT.U32.AND P0, PT, R5, 0x63, PT ;  /* 0x000000630500780c */ /* 0x001fda0003f04070 */
[----:B------:R-:W-:Y:S05]  /*0030*/  @P0 EXIT ;  /* 0x000000000000094d */ /* 0x000fea0003800000 */
[----:B------:R-:W0:Y:S01]  /*0040*/  LDC.64 R2, c[0x0][0x380] ;  /* 0x0000e000ff027b82 */ /* 0x000e220000000a00 */
[----:B------:R-:W1:Y:S01]  /*0050*/  LDCU.64 UR4, c[0x0][0x358] ;  /* 0x00006b00ff0477ac */ /* 0x000e620008000a00 */
[----:B0-----:R-:W-:-:S05]  /*0060*/  IMAD.WIDE.U32 R2, R5, 0x4, R2 ;  /* 0x0000000405027825 */ /* 0x001fca00078e0002 */
[----:B-1----:R-:W-:Y:S01]  /*0070*/  STG.E desc[UR4][R2.64], R5 ;  /* 0x0000000502007986 */ /* 0x002fe2000c101904 */
[----:B------:R-:W-:Y:S05]  /*0080*/  EXIT ;  /* 0x000000000000794d */ /* 0x000fea0003800000 */
.L_x_0:
[----:B------:R-:W-:-:S00]  /*0090*/  BRA `(.L_x_0) ;  /* 0xfffffffc00fc7947 */ /* 0x000fc0000383ffff */
[----:B------:R-:W-:-:S00]  /*00a0*/  NOP ;  /* 0x0000000000007918 */ /* 0x000fc00000000000 */
        /* <DEDUP_REMOVED lines=13> */
.L_x_1:


//--------------------- .nv.shared.reserved.0     --------------------------
	.section	.nv.shared.reserved.0,"aw",@nobits
	.weak		__nv_reservedSMEM_offset_0_alias
	.size		__nv_reservedSMEM_offset_0_alias, 0, 64
	.other		__nv_reservedSMEM_offset_0_alias,@"STO_CUDA_RESERVED_SHARED STV_DEFAULT"
__nv_reservedSMEM_offset_0_alias:
	.zero		0
	.zero		64


//--------------------- .nv.constant0._Z18arrayIntializationPi --------------------------
	.section	.nv.constant0._Z18arrayIntializationPi,"a",@progbits
	.sectionflags	@""
	.align	4
.nv.constant0._Z18arrayIntializationPi:
	.zero		904


//--------------------- SYMBOLS --------------------------

	.type		.nv.reservedSmem.offset0,@object
	.size		.nv.reservedSmem.offset0,0x4
